//
// Generated by NVIDIA NVVM Compiler
//
// Compiler Build ID: CL-36424714
// Cuda compilation tools, release 13.0, V13.0.88
// Based on NVVM 20.0.0
//

.version 9.0
.target sm_100
.address_size 64

	// .globl	_Z17CompressionKerneliPyPhPiS1_
// _ZZ17CompressionKerneliPyPhPiS1_E5ibufs has been demoted

.visible .entry _Z17CompressionKerneliPyPhPiS1_(
	.param .u32 _Z17CompressionKerneliPyPhPiS1__param_0,
	.param .u64 .ptr .align 1 _Z17CompressionKerneliPyPhPiS1__param_1,
	.param .u64 .ptr .align 1 _Z17CompressionKerneliPyPhPiS1__param_2,
	.param .u64 .ptr .align 1 _Z17CompressionKerneliPyPhPiS1__param_3,
	.param .u64 .ptr .align 1 _Z17CompressionKerneliPyPhPiS1__param_4
)
{
	.reg .pred 	%p<18>;
	.reg .b32 	%r<104>;
	.reg .b64 	%rd<59>;
	// demoted variable
	.shared .align 4 .b8 _ZZ17CompressionKerneliPyPhPiS1_E5ibufs[6144];
	ld.param.u32 	%r43, [_Z17CompressionKerneliPyPhPiS1__param_0];
	ld.param.u64 	%rd14, [_Z17CompressionKerneliPyPhPiS1__param_1];
	ld.param.u64 	%rd16, [_Z17CompressionKerneliPyPhPiS1__param_2];
	ld.param.u64 	%rd17, [_Z17CompressionKerneliPyPhPiS1__param_3];
	ld.param.u64 	%rd15, [_Z17CompressionKerneliPyPhPiS1__param_4];
	cvta.to.global.u64 	%rd1, %rd16;
	cvta.to.global.u64 	%rd18, %rd17;
	mov.u32 	%r1, %tid.x;
	and.b32  	%r2, %r1, 31;
	shr.u32 	%r45, %r1, 5;
	mul.lo.s32 	%r3, %r45, 48;
	add.s32 	%r46, %r3, %r2;
	shl.b32 	%r47, %r46, 2;
	mov.u32 	%r48, _ZZ17CompressionKerneliPyPhPiS1_E5ibufs;
	add.s32 	%r4, %r48, %r47;
	mov.b32 	%r94, 0;
	st.shared.u32 	[%r4], %r94;
	mov.u32 	%r49, %ctaid.x;
	mov.u32 	%r50, %ntid.x;
	mad.lo.s32 	%r51, %r49, %r50, %r1;
	shr.u32 	%r5, %r51, 5;
	setp.lt.u32 	%p1, %r51, 32;
	mul.wide.u32 	%rd19, %r5, 4;
	add.s64 	%rd2, %rd18, %rd19;
	@%p1 bra 	$L__BB0_2;
	ld.global.u32 	%r94, [%rd2+-4];
$L__BB0_2:
	ld.global.u32 	%r8, [%rd2];
	add.s32 	%r52, %r94, 1;
	shr.u32 	%r53, %r52, 31;
	add.s32 	%r54, %r52, %r53;
	shr.s32 	%r55, %r54, 1;
	mul.lo.s32 	%r103, %r55, 17;
	add.s32 	%r95, %r94, %r2;
	setp.ge.s32 	%p2, %r95, %r8;
	@%p2 bra 	$L__BB0_20;
	shl.b32 	%r56, %r3, 2;
	add.s32 	%r11, %r48, %r56;
	and.b32  	%r12, %r1, 1;
	add.s32 	%r58, %r2, %r43;
	rem.s32 	%r59, %r2, %r43;
	sub.s32 	%r60, %r59, %r58;
	add.s32 	%r13, %r60, 32;
	cvta.to.global.u64 	%rd3, %rd14;
	mov.b64 	%rd54, 0;
	mul.wide.s32 	%rd49, %r13, 8;
$L__BB0_4:
	mul.wide.s32 	%rd21, %r95, 8;
	add.s64 	%rd5, %rd3, %rd21;
	ld.global.u64 	%rd22, [%rd5];
	sub.s64 	%rd23, %rd22, %rd54;
	shr.u64 	%rd24, %rd23, 60;
	cvt.u32.u64 	%r61, %rd24;
	and.b32  	%r16, %r61, 8;
	setp.eq.s32 	%p3, %r16, 0;
	neg.s64 	%rd25, %rd23;
	selp.b64 	%rd57, %rd23, %rd25, %p3;
	clz.b64 	%r62, %rd57;
	shr.u32 	%r63, %r62, 3;
	sub.s32 	%r64, 8, %r63;
	setp.eq.s32 	%p4, %r63, 6;
	selp.b32 	%r17, 3, %r64, %p4;
	st.shared.u32 	[%r4+64], %r17;
	membar.cta;
	ld.shared.u32 	%r65, [%r4+60];
	ld.shared.u32 	%r66, [%r4+64];
	add.s32 	%r67, %r66, %r65;
	st.shared.u32 	[%r4+64], %r67;
	membar.cta;
	ld.shared.u32 	%r68, [%r4+56];
	ld.shared.u32 	%r69, [%r4+64];
	add.s32 	%r70, %r69, %r68;
	st.shared.u32 	[%r4+64], %r70;
	membar.cta;
	ld.shared.u32 	%r71, [%r4+48];
	ld.shared.u32 	%r72, [%r4+64];
	add.s32 	%r73, %r72, %r71;
	st.shared.u32 	[%r4+64], %r73;
	membar.cta;
	ld.shared.u32 	%r74, [%r4+32];
	ld.shared.u32 	%r75, [%r4+64];
	add.s32 	%r76, %r75, %r74;
	st.shared.u32 	[%r4+64], %r76;
	membar.cta;
	ld.shared.u32 	%r77, [%r4];
	ld.shared.u32 	%r78, [%r4+64];
	add.s32 	%r79, %r78, %r77;
	st.shared.u32 	[%r4+64], %r79;
	membar.cta;
	add.s32 	%r18, %r103, 16;
	ld.shared.u32 	%r19, [%r4+60];
	add.s32 	%r101, %r18, %r19;
	setp.eq.s32 	%p5, %r17, 0;
	@%p5 bra 	$L__BB0_17;
	add.s32 	%r80, %r101, 1;
	add.s32 	%r81, %r101, %r17;
	max.s32 	%r82, %r81, %r80;
	add.s32 	%r98, %r103, %r19;
	sub.s32 	%r83, %r82, %r98;
	add.s32 	%r22, %r83, -16;
	add.s32 	%r84, %r83, -17;
	and.b32  	%r23, %r22, 7;
	setp.lt.u32 	%p6, %r84, 7;
	@%p6 bra 	$L__BB0_9;
	and.b32  	%r85, %r22, -8;
	neg.s32 	%r97, %r85;
$L__BB0_7:
	.pragma "nounroll";
	cvt.s64.s32 	%rd27, %r101;
	add.s64 	%rd28, %rd1, %rd27;
	st.global.u8 	[%rd28], %rd57;
	shr.u64 	%rd29, %rd57, 8;
	st.global.u8 	[%rd28+1], %rd29;
	shr.u64 	%rd30, %rd57, 16;
	st.global.u8 	[%rd28+2], %rd30;
	shr.u64 	%rd31, %rd57, 24;
	st.global.u8 	[%rd28+3], %rd31;
	shr.u64 	%rd32, %rd57, 32;
	st.global.u8 	[%rd28+4], %rd32;
	shr.u64 	%rd33, %rd57, 40;
	st.global.u8 	[%rd28+5], %rd33;
	shr.u64 	%rd34, %rd57, 48;
	st.global.u8 	[%rd28+6], %rd34;
	shr.u64 	%rd35, %rd57, 56;
	st.global.u8 	[%rd28+7], %rd35;
	add.s32 	%r101, %r101, 8;
	add.s32 	%r98, %r98, 8;
	add.s32 	%r97, %r97, 8;
	setp.ne.s32 	%p7, %r97, 0;
	mov.b64 	%rd57, 0;
	@%p7 bra 	$L__BB0_7;
	add.s32 	%r101, %r98, 16;
	mov.b64 	%rd57, 0;
$L__BB0_9:
	setp.eq.s32 	%p8, %r23, 0;
	@%p8 bra 	$L__BB0_17;
	and.b32  	%r33, %r22, 3;
	setp.lt.u32 	%p9, %r23, 4;
	@%p9 bra 	$L__BB0_12;
	cvt.s64.s32 	%rd37, %r101;
	add.s64 	%rd38, %rd1, %rd37;
	st.global.u8 	[%rd38], %rd57;
	shr.u64 	%rd39, %rd57, 8;
	st.global.u8 	[%rd38+1], %rd39;
	shr.u64 	%rd40, %rd57, 16;
	st.global.u8 	[%rd38+2], %rd40;
	shr.u64 	%rd41, %rd57, 24;
	st.global.u8 	[%rd38+3], %rd41;
	add.s32 	%r101, %r101, 4;
	shr.u64 	%rd57, %rd57, 32;
$L__BB0_12:
	setp.eq.s32 	%p10, %r33, 0;
	@%p10 bra 	$L__BB0_17;
	setp.eq.s32 	%p11, %r33, 1;
	@%p11 bra 	$L__BB0_15;
	cvt.s64.s32 	%rd42, %r101;
	add.s64 	%rd43, %rd1, %rd42;
	st.global.u8 	[%rd43], %rd57;
	shr.u64 	%rd44, %rd57, 8;
	st.global.u8 	[%rd43+1], %rd44;
	add.s32 	%r101, %r101, 2;
	shr.u64 	%rd57, %rd57, 16;
$L__BB0_15:
	and.b32  	%r86, %r22, 1;
	setp.eq.b32 	%p12, %r86, 1;
	not.pred 	%p13, %p12;
	@%p13 bra 	$L__BB0_17;
	cvt.s64.s32 	%rd45, %r101;
	add.s64 	%rd46, %rd1, %rd45;
	st.global.u8 	[%rd46], %rd57;
$L__BB0_17:
	setp.eq.s32 	%p14, %r12, 0;
	setp.gt.u32 	%p15, %r17, 2;
	selp.s32 	%r87, -1, 0, %p15;
	add.s32 	%r88, %r17, %r87;
	ld.shared.u32 	%r38, [%r11+188];
	or.b32  	%r39, %r88, %r16;
	st.shared.u32 	[%r4+64], %r39;
	membar.cta;
	@%p14 bra 	$L__BB0_19;
	ld.shared.u32 	%r89, [%r4+60];
	shl.b32 	%r90, %r39, 4;
	or.b32  	%r91, %r89, %r90;
	shr.u32 	%r92, %r2, 1;
	add.s32 	%r93, %r103, %r92;
	cvt.s64.s32 	%rd47, %r93;
	add.s64 	%rd48, %rd1, %rd47;
	st.global.u8 	[%rd48], %r91;
$L__BB0_19:
	add.s32 	%r103, %r18, %r38;
	add.s64 	%rd50, %rd5, %rd49;
	ld.global.u64 	%rd54, [%rd50];
	add.s32 	%r95, %r95, 32;
	setp.lt.s32 	%p16, %r95, %r8;
	@%p16 bra 	$L__BB0_4;
$L__BB0_20:
	setp.ne.s32 	%p17, %r2, 31;
	@%p17 bra 	$L__BB0_22;
	cvta.to.global.u64 	%rd51, %rd15;
	mul.wide.u32 	%rd52, %r5, 4;
	add.s64 	%rd53, %rd51, %rd52;
	st.global.u32 	[%rd53], %r103;
$L__BB0_22:
	ret;

}
	// .globl	_Z19DecompressionKerneliPhPiPy
.visible .entry _Z19DecompressionKerneliPhPiPy(
	.param .u32 _Z19DecompressionKerneliPhPiPy_param_0,
	.param .u64 .ptr .align 1 _Z19DecompressionKerneliPhPiPy_param_1,
	.param .u64 .ptr .align 1 _Z19DecompressionKerneliPhPiPy_param_2,
	.param .u64 .ptr .align 1 _Z19DecompressionKerneliPhPiPy_param_3
)
{


	ret;

}


// ===== COMPILED SASS (sm_100) =====

	.target	sm_100

	.elftype	@"ET_EXEC"


//--------------------- .note.nv.tkinfo           --------------------------
	.section	.note.nv.tkinfo,"",@"SHT_NOTE"
	.sectionflags	@"SHF_NOTE_NV_TKINFO"
	.tkinfo
        /*0018*/ 	.word	0x00000002
        /*0030*/ 	.string	""
        /*0030*/ 	.string	"ptxas"
        /*0030*/ 	.string	"Cuda compilation tools, release 13.0, V13.0.88"
        /*0030*/ 	.string	"Build cuda_13.0.r13.0/compiler.36424714_0"
        /*0030*/ 	.string	"-arch sm_100 -m 64 "



//--------------------- .note.nv.cuinfo           --------------------------
	.section	.note.nv.cuinfo,"",@"SHT_NOTE"
	.sectionflags	@"SHF_NOTE_NV_CUINFO"
        /*0018*/ 	.short	0x0002
        /*001a*/ 	.short	0x0064
        /*001c*/ 	.short	0x0082
	.zero		2


//--------------------- .nv.info                  --------------------------
	.section	.nv.info,"",@"SHT_CUDA_INFO"
	.align	4


	//----- nvinfo : EIATTR_REGCOUNT
	.align		4
        /*0000*/ 	.byte	0x04, 0x2f
        /*0002*/ 	.short	(.L_1 - .L_0)
	.align		4
.L_0:
        /*0004*/ 	.word	index@(_Z17CompressionKerneliPyPhPiS1_)
        /*0008*/ 	.word	0x00000020


	//----- nvinfo : EIATTR_FRAME_SIZE
	.align		4
.L_1:
        /*000c*/ 	.byte	0x04, 0x11
        /*000e*/ 	.short	(.L_3 - .L_2)
	.align		4
.L_2:
        /*0010*/ 	.word	index@(_Z17CompressionKerneliPyPhPiS1_)
        /*0014*/ 	.word	0x00000000


	//----- nvinfo : EIATTR_REGCOUNT
	.align		4
.L_3:
        /*0018*/ 	.byte	0x04, 0x2f
        /*001a*/ 	.short	(.L_5 - .L_4)
	.align		4
.L_4:
        /*001c*/ 	.word	index@(_Z19DecompressionKerneliPhPiPy)
        /*0020*/ 	.word	0x00000004


	//----- nvinfo : EIATTR_FRAME_SIZE
	.align		4
.L_5:
        /*0024*/ 	.byte	0x04, 0x11
        /*0026*/ 	.short	(.L_7 - .L_6)
	.align		4
.L_6:
        /*0028*/ 	.word	index@(_Z19DecompressionKerneliPhPiPy)
        /*002c*/ 	.word	0x00000000


	//----- nvinfo : EIATTR_MIN_STACK_SIZE
	.align		4
.L_7:
        /*0030*/ 	.byte	0x04, 0x12
        /*0032*/ 	.short	(.L_9 - .L_8)
	.align		4
.L_8:
        /*0034*/ 	.word	index@(_Z19DecompressionKerneliPhPiPy)
        /*0038*/ 	.word	0x00000000


	//----- nvinfo : EIATTR_MIN_STACK_SIZE
	.align		4
.L_9:
        /*003c*/ 	.byte	0x04, 0x12
        /*003e*/ 	.short	(.L_11 - .L_10)
	.align		4
.L_10:
        /*0040*/ 	.word	index@(_Z17CompressionKerneliPyPhPiS1_)
        /*0044*/ 	.word	0x00000000
.L_11:


//--------------------- .nv.compat                --------------------------
	.section	.nv.compat,"",@"SHT_CUDA_COMPAT_INFO"
	.align	4
        /*0000*/ 	.byte	0x02, 0x09, 0x00, 0x00, 0x02, 0x02, 0x01, 0x00, 0x02, 0x05, 0x05, 0x00, 0x03, 0x07, 0x01, 0x01
        /*0010*/ 	.byte	0x02, 0x03, 0x00, 0x00, 0x02, 0x06, 0x01, 0x00, 0x04, 0x0b, 0x08, 0x00, 0x09, 0x00, 0x00, 0x00
        /*0020*/ 	.byte	0x00, 0x00, 0x00, 0x00


//--------------------- .nv.info._Z19DecompressionKerneliPhPiPy --------------------------
	.section	.nv.info._Z19DecompressionKerneliPhPiPy,"",@"SHT_CUDA_INFO"
	.sectionflags	@""
	.align	4


	//----- nvinfo : EIATTR_CUDA_API_VERSION
	.align		4
        /*0000*/ 	.byte	0x04, 0x37
        /*0002*/ 	.short	(.L_13 - .L_12)
.L_12:
        /*0004*/ 	.word	0x00000082


	//----- nvinfo : EIATTR_KPARAM_INFO
	.align		4
.L_13:
        /*0008*/ 	.byte	0x04, 0x17
        /*000a*/ 	.short	(.L_15 - .L_14)
.L_14:
        /*000c*/ 	.word	0x00000000
        /*0010*/ 	.short	0x0003
        /*0012*/ 	.short	0x0018
        /*0014*/ 	.byte	0x00, 0xf5, 0x21, 0x00


	//----- nvinfo : EIATTR_KPARAM_INFO
	.align		4
.L_15:
        /*0018*/ 	.byte	0x04, 0x17
        /*001a*/ 	.short	(.L_17 - .L_16)
.L_16:
        /*001c*/ 	.word	0x00000000
        /*0020*/ 	.short	0x0002
        /*0022*/ 	.short	0x0010
        /*0024*/ 	.byte	0x00, 0xf5, 0x21, 0x00


	//----- nvinfo : EIATTR_KPARAM_INFO
	.align		4
.L_17:
        /*0028*/ 	.byte	0x04, 0x17
        /*002a*/ 	.short	(.L_19 - .L_18)
.L_18:
        /*002c*/ 	.word	0x00000000
        /*0030*/ 	.short	0x0001
        /*0032*/ 	.short	0x0008
        /*0034*/ 	.byte	0x00, 0xf5, 0x21, 0x00


	//----- nvinfo : EIATTR_KPARAM_INFO
	.align		4
.L_19:
        /*0038*/ 	.byte	0x04, 0x17
        /*003a*/ 	.short	(.L_21 - .L_20)
.L_20:
        /*003c*/ 	.word	0x00000000
        /*0040*/ 	.short	0x0000
        /*0042*/ 	.short	0x0000
        /*0044*/ 	.byte	0x00, 0xf0, 0x11, 0x00


	//----- nvinfo : EIATTR_SPARSE_MMA_MASK
	.align		4
.L_21:
        /*0048*/ 	.byte	0x03, 0x50
        /*004a*/ 	.short	0x0000


	//----- nvinfo : EIATTR_MAXREG_COUNT
	.align		4
        /*004c*/ 	.byte	0x03, 0x1b
        /*004e*/ 	.short	0x00ff


	//----- nvinfo : EIATTR_MERCURY_ISA_VERSION
	.align		4
        /*0050*/ 	.byte	0x03, 0x5f
        /*0052*/ 	.short	0x0101


	//----- nvinfo : EIATTR_VRC_CTA_INIT_COUNT
	.align		4
        /*0054*/ 	.byte	0x02, 0x4a
	.zero		1
	.zero		1


	//----- nvinfo : EIATTR_EXIT_INSTR_OFFSETS
	.align		4
        /*0058*/ 	.byte	0x04, 0x1c
        /*005a*/ 	.short	(.L_23 - .L_22)


	//   ....[0]....
.L_22:
        /*005c*/ 	.word	0x00000010


	//----- nvinfo : EIATTR_CBANK_PARAM_SIZE
	.align		4
.L_23:
        /*0060*/ 	.byte	0x03, 0x19
        /*0062*/ 	.short	0x0020


	//----- nvinfo : EIATTR_PARAM_CBANK
	.align		4
        /*0064*/ 	.byte	0x04, 0x0a
        /*0066*/ 	.short	(.L_25 - .L_24)
	.align		4
.L_24:
        /*0068*/ 	.word	index@(.nv.constant0._Z19DecompressionKerneliPhPiPy)
        /*006c*/ 	.short	0x0380
        /*006e*/ 	.short	0x0020


	//----- nvinfo : EIATTR_SW_WAR
	.align		4
.L_25:
        /*0070*/ 	.byte	0x04, 0x36
        /*0072*/ 	.short	(.L_27 - .L_26)
.L_26:
        /*0074*/ 	.word	0x00000008
.L_27:


//--------------------- .nv.info._Z17CompressionKerneliPyPhPiS1_ --------------------------
	.section	.nv.info._Z17CompressionKerneliPyPhPiS1_,"",@"SHT_CUDA_INFO"
	.sectionflags	@""
	.align	4


	//----- nvinfo : EIATTR_CUDA_API_VERSION
	.align		4
        /*0000*/ 	.byte	0x04, 0x37
        /*0002*/ 	.short	(.L_29 - .L_28)
.L_28:
        /*0004*/ 	.word	0x00000082


	//----- nvinfo : EIATTR_KPARAM_INFO
	.align		4
.L_29:
        /*0008*/ 	.byte	0x04, 0x17
        /*000a*/ 	.short	(.L_31 - .L_30)
.L_30:
        /*000c*/ 	.word	0x00000000
        /*0010*/ 	.short	0x0004
        /*0012*/ 	.short	0x0020
        /*0014*/ 	.byte	0x00, 0xf5, 0x21, 0x00


	//----- nvinfo : EIATTR_KPARAM_INFO
	.align		4
.L_31:
        /*0018*/ 	.byte	0x04, 0x17
        /*001a*/ 	.short	(.L_33 - .L_32)
.L_32:
        /*001c*/ 	.word	0x00000000
        /*0020*/ 	.short	0x0003
        /*0022*/ 	.short	0x0018
        /*0024*/ 	.byte	0x00, 0xf5, 0x21, 0x00


	//----- nvinfo : EIATTR_KPARAM_INFO
	.align		4
.L_33:
        /*0028*/ 	.byte	0x04, 0x17
        /*002a*/ 	.short	(.L_35 - .L_34)
.L_34:
        /*002c*/ 	.word	0x00000000
        /*0030*/ 	.short	0x0002
        /*0032*/ 	.short	0x0010
        /*0034*/ 	.byte	0x00, 0xf5, 0x21, 0x00


	//----- nvinfo : EIATTR_KPARAM_INFO
	.align		4
.L_35:
        /*0038*/ 	.byte	0x04, 0x17
        /*003a*/ 	.short	(.L_37 - .L_36)
.L_36:
        /*003c*/ 	.word	0x00000000
        /*0040*/ 	.short	0x0001
        /*0042*/ 	.short	0x0008
        /*0044*/ 	.byte	0x00, 0xf5, 0x21, 0x00


	//----- nvinfo : EIATTR_KPARAM_INFO
	.align		4
.L_37:
        /*0048*/ 	.byte	0x04, 0x17
        /*004a*/ 	.short	(.L_39 - .L_38)
.L_38:
        /*004c*/ 	.word	0x00000000
        /*0050*/ 	.short	0x0000
        /*0052*/ 	.short	0x0000
        /*0054*/ 	.byte	0x00, 0xf0, 0x11, 0x00


	//----- nvinfo : EIATTR_SPARSE_MMA_MASK
	.align		4
.L_39:
        /*0058*/ 	.byte	0x03, 0x50
        /*005a*/ 	.short	0x0000


	//----- nvinfo : EIATTR_MAXREG_COUNT
	.align		4
        /*005c*/ 	.byte	0x03, 0x1b
        /*005e*/ 	.short	0x00ff


	//----- nvinfo : EIATTR_MERCURY_ISA_VERSION
	.align		4
        /*0060*/ 	.byte	0x03, 0x5f
        /*0062*/ 	.short	0x0101


	//----- nvinfo : EIATTR_VRC_CTA_INIT_COUNT
	.align		4
        /*0064*/ 	.byte	0x02, 0x4a
	.zero		1
	.zero		1


	//----- nvinfo : EIATTR_EXIT_INSTR_OFFSETS
	.align		4
        /*0068*/ 	.byte	0x04, 0x1c
        /*006a*/ 	.short	(.L_41 - .L_40)


	//   ....[0]....
.L_40:
        /*006c*/ 	.word	0x00000dc0


	//   ....[1]....
        /*0070*/ 	.word	0x00000e00


	//----- nvinfo : EIATTR_CRS_STACK_SIZE
	.align		4
.L_41:
        /*0074*/ 	.byte	0x04, 0x1e
        /*0076*/ 	.short	(.L_43 - .L_42)
.L_42:
        /*0078*/ 	.word	0x00000000


	//----- nvinfo : EIATTR_CBANK_PARAM_SIZE
	.align		4
.L_43:
        /*007c*/ 	.byte	0x03, 0x19
        /*007e*/ 	.short	0x0028


	//----- nvinfo : EIATTR_PARAM_CBANK
	.align		4
        /*0080*/ 	.byte	0x04, 0x0a
        /*0082*/ 	.short	(.L_45 - .L_44)
	.align		4
.L_44:
        /*0084*/ 	.word	index@(.nv.constant0._Z17CompressionKerneliPyPhPiS1_)
        /*0088*/ 	.short	0x0380
        /*008a*/ 	.short	0x0028


	//----- nvinfo : EIATTR_SW_WAR
	.align		4
.L_45:
        /*008c*/ 	.byte	0x04, 0x36
        /*008e*/ 	.short	(.L_47 - .L_46)
.L_46:
        /*0090*/ 	.word	0x00000008
.L_47:


//--------------------- .nv.callgraph             --------------------------
	.section	.nv.callgraph,"",@"SHT_CUDA_CALLGRAPH"
	.align	4
	.sectionentsize	8
	.align		4
        /*0000*/ 	.word	0x00000000
	.align		4
        /*0004*/ 	.word	0xffffffff
	.align		4
        /*0008*/ 	.word	0x00000000
	.align		4
        /*000c*/ 	.word	0xfffffffe
	.align		4
        /*0010*/ 	.word	0x00000000
	.align		4
        /*0014*/ 	.word	0xfffffffd
	.align		4
        /*0018*/ 	.word	0x00000000
	.align		4
        /*001c*/ 	.word	0xfffffffc


//--------------------- .text._Z19DecompressionKerneliPhPiPy --------------------------
	.section	.text._Z19DecompressionKerneliPhPiPy,"ax",@progbits
	.align	128
        .global         _Z19DecompressionKerneliPhPiPy
        .type           _Z19DecompressionKerneliPhPiPy,@function
        .size           _Z19DecompressionKerneliPhPiPy,(.L_x_17 - _Z19DecompressionKerneliPhPiPy)
        .other          _Z19DecompressionKerneliPhPiPy,@"STO_CUDA_ENTRY STV_DEFAULT"
_Z19DecompressionKerneliPhPiPy:
.text._Z19DecompressionKerneliPhPiPy:
[----:B------:R-:W-:Y:S01]  /*0000*/  LDC R1, c[0x0][0x37c] ;  /* 0x0000df00ff017b82 */ /* 0x000fe20000000800 */
[----:B------:R-:W-:Y:S05]  /*0010*/  EXIT ;  /* 0x000000000000794d */ /* 0x000fea0003800000 */
.L_x_0:
[----:B------:R-:W-:-:S00]  /*0020*/  BRA `(.L_x_0) ;  /* 0xfffffffc00fc7947 */ /* 0x000fc0000383ffff */
[----:B------:R-:W-:-:S00]  /*0030*/  NOP ;  /* 0x0000000000007918 */ /* 0x000fc00000000000 */
        /* <DEDUP_REMOVED lines=12> */
.L_x_17:


//--------------------- .text._Z17CompressionKerneliPyPhPiS1_ --------------------------
	.section	.text._Z17CompressionKerneliPyPhPiS1_,"ax",@progbits
	.align	128
        .global         _Z17CompressionKerneliPyPhPiS1_
        .type           _Z17CompressionKerneliPyPhPiS1_,@function
        .size           _Z17CompressionKerneliPyPhPiS1_,(.L_x_18 - _Z17CompressionKerneliPyPhPiS1_)
        .other          _Z17CompressionKerneliPyPhPiS1_,@"STO_CUDA_ENTRY STV_DEFAULT"
_Z17CompressionKerneliPyPhPiS1_:
.text._Z17CompressionKerneliPyPhPiS1_:
[----:B------:R-:W-:Y:S01]  /*0000*/  LDC R1, c[0x0][0x37c] ;  /* 0x0000df00ff017b82 */ /* 0x000fe20000000800 */
[----:B------:R-:W0:Y:S07]  /*0010*/  S2R R14, SR_TID.X ;  /* 0x00000000000e7919 */ /* 0x000e2e0000002100 */
[----:B------:R-:W0:Y:S01]  /*0020*/  S2UR UR6, SR_CTAID.X ;  /* 0x00000000000679c3 */ /* 0x000e220000002500 */
[----:B------:R-:W1:Y:S01]  /*0030*/  LDCU.64 UR4, c[0x0][0x358] ;  /* 0x00006b00ff0477ac */ /* 0x000e620008000a00 */
[----:B------:R-:W-:-:S06]  /*0040*/  IMAD.MOV.U32 R2, RZ, RZ, RZ ;  /* 0x000000ffff027224 */ /* 0x000fcc00078e00ff */
[----:B------:R-:W0:Y:S08]  /*0050*/  LDC R3, c[0x0][0x360] ;  /* 0x0000d800ff037b82 */ /* 0x000e300000000800 */
[----:B------:R-:W2:Y:S01]  /*0060*/  LDC.64 R4, c[0x0][0x398] ;  /* 0x0000e600ff047b82 */ /* 0x000ea20000000a00 */
[----:B0-----:R-:W-:-:S05]  /*0070*/  IMAD R12, R3, UR6, R14 ;  /* 0x00000006030c7c24 */ /* 0x001fca000f8e020e */
[----:B------:R-:W-:Y:S02]  /*0080*/  ISETP.GE.U32.AND P0, PT, R12, 0x20, PT ;  /* 0x000000200c00780c */ /* 0x000fe40003f06070 */
[----:B------:R-:W-:-:S05]  /*0090*/  SHF.R.U32.HI R12, RZ, 0x5, R12 ;  /* 0x00000005ff0c7819 */ /* 0x000fca000001160c */
[----:B--2---:R-:W-:-:S05]  /*00a0*/  IMAD.WIDE.U32 R4, R12, 0x4, R4 ;  /* 0x000000040c047825 */ /* 0x004fca00078e0004 */
[----:B-1----:R-:W2:Y:S04]  /*00b0*/  LDG.E R15, desc[UR4][R4.64] ;  /* 0x00000004040f7981 */ /* 0x002ea8000c1e1900 */
[----:B------:R-:W3:Y:S01]  /*00c0*/  @P0 LDG.E R2, desc[UR4][R4.64+-0x4] ;  /* 0xfffffc0404020981 */ /* 0x000ee2000c1e1900 */
[----:B------:R-:W0:Y:S01]  /*00d0*/  S2R R6, SR_CgaCtaId ;  /* 0x0000000000067919 */ /* 0x000e220000008800 */
[----:B------:R-:W-:Y:S02]  /*00e0*/  LOP3.LUT R13, R14, 0x1f, RZ, 0xc0, !PT ;  /* 0x0000001f0e0d7812 */ /* 0x000fe400078ec0ff */
[----:B------:R-:W-:Y:S02]  /*00f0*/  SHF.R.U32.HI R8, RZ, 0x5, R14 ;  /* 0x00000005ff087819 */ /* 0x000fe4000001160e */
[----:B------:R-:W-:-:S03]  /*0100*/  MOV R3, 0x400 ;  /* 0x0000040000037802 */ /* 0x000fc60000000f00 */
[----:B------:R-:W-:Y:S01]  /*0110*/  IMAD R0, R8, 0x30, R13 ;  /* 0x0000003008007824 */ /* 0x000fe200078e020d */
[----:B0-----:R-:W-:-:S05]  /*0120*/  LEA R3, R6, R3, 0x18 ;  /* 0x0000000306037211 */ /* 0x001fca00078ec0ff */
[----:B------:R-:W-:-:S05]  /*0130*/  IMAD R11, R0, 0x4, R3 ;  /* 0x00000004000b7824 */ /* 0x000fca00078e0203 */
[----:B------:R0:W-:Y:S01]  /*0140*/  STS [R11], RZ ;  /* 0x000000ff0b007388 */ /* 0x0001e20000000800 */
[----:B------:R-:W-:Y:S01]  /*0150*/  BSSY.RECONVERGENT B1, `(.L_x_1) ;  /* 0x00000c5000017945 */ /* 0x000fe20003800200 */
[----:B---3--:R-:W-:Y:S02]  /*0160*/  IMAD.IADD R0, R13, 0x1, R2 ;  /* 0x000000010d007824 */ /* 0x008fe400078e0202 */
[----:B------:R-:W-:-:S03]  /*0170*/  VIADD R6, R2, 0x1 ;  /* 0x0000000102067836 */ /* 0x000fc60000000000 */
[----:B--2---:R-:W-:Y:S02]  /*0180*/  ISETP.GE.AND P0, PT, R0, R15, PT ;  /* 0x0000000f0000720c */ /* 0x004fe40003f06270 */
[----:B------:R-:W-:-:S04]  /*0190*/  LEA.HI R6, R6, R6, RZ, 0x1 ;  /* 0x0000000606067211 */ /* 0x000fc800078f08ff */
[----:B------:R-:W-:-:S05]  /*01a0*/  SHF.R.S32.HI R6, RZ, 0x1, R6 ;  /* 0x00000001ff067819 */ /* 0x000fca0000011406 */
[----:B------:R-:W-:Y:S02]  /*01b0*/  IMAD R10, R6, 0x11, RZ ;  /* 0x00000011060a7824 */ /* 0x000fe400078e02ff */
[----:B0-----:R-:W-:Y:S05]  /*01c0*/  @P0 BRA `(.L_x_2) ;  /* 0x0000000800f40947 */ /* 0x001fea0003800000 */
[----:B------:R-:W0:Y:S01]  /*01d0*/  LDC R9, c[0x0][0x380] ;  /* 0x0000e000ff097b82 */ /* 0x000e220000000800 */
[----:B------:R-:W-:Y:S01]  /*01e0*/  ISETP.GE.AND P2, PT, R13, RZ, PT ;  /* 0x000000ff0d00720c */ /* 0x000fe20003f46270 */
[----:B------:R-:W-:Y:S01]  /*01f0*/  IMAD R8, R8, 0xc0, R3 ;  /* 0x000000c008087824 */ /* 0x000fe200078e0203 */
[----:B0-----:R-:W-:-:S04]  /*0200*/  IABS R7, R9 ;  /* 0x0000000900077213 */ /* 0x001fc80000000000 */
[----:B------:R-:W0:Y:S08]  /*0210*/  I2F.RP R2, R7 ;  /* 0x0000000700027306 */ /* 0x000e300000209400 */
[----:B0-----:R-:W0:Y:S02]  /*0220*/  MUFU.RCP R2, R2 ;  /* 0x0000000200027308 */ /* 0x001e240000001000 */
[----:B0-----:R-:W-:-:S06]  /*0230*/  VIADD R4, R2, 0xffffffe ;  /* 0x0ffffffe02047836 */ /* 0x001fcc0000000000 */
[----:B------:R0:W1:Y:S02]  /*0240*/  F2I.FTZ.U32.TRUNC.NTZ R5, R4 ;  /* 0x0000000400057305 */ /* 0x000064000021f000 */
[----:B0-----:R-:W-:Y:S02]  /*0250*/  IMAD.MOV.U32 R4, RZ, RZ, RZ ;  /* 0x000000ffff047224 */ /* 0x001fe400078e00ff */
[----:B-1----:R-:W-:-:S04]  /*0260*/  IMAD.MOV R6, RZ, RZ, -R5 ;  /* 0x000000ffff067224 */ /* 0x002fc800078e0a05 */
[----:B------:R-:W-:Y:S01]  /*0270*/  IMAD R17, R6, R7, RZ ;  /* 0x0000000706117224 */ /* 0x000fe200078e02ff */
[----:B------:R-:W-:-:S03]  /*0280*/  IABS R6, R13 ;  /* 0x0000000d00067213 */ /* 0x000fc60000000000 */
[----:B------:R-:W-:-:S06]  /*0290*/  IMAD.HI.U32 R5, R5, R17, R4 ;  /* 0x0000001105057227 */ /* 0x000fcc00078e0004 */
[----:B------:R-:W-:-:S04]  /*02a0*/  IMAD.HI.U32 R5, R5, R6, RZ ;  /* 0x0000000605057227 */ /* 0x000fc800078e00ff */
[----:B------:R-:W-:-:S04]  /*02b0*/  IMAD.MOV R5, RZ, RZ, -R5 ;  /* 0x000000ffff057224 */ /* 0x000fc800078e0a05 */
[----:B------:R-:W-:Y:S01]  /*02c0*/  IMAD R2, R7, R5, R6 ;  /* 0x0000000507027224 */ /* 0x000fe200078e0206 */
[----:B------:R-:W-:-:S04]  /*02d0*/  CS2R R4, SRZ ;  /* 0x0000000000047805 */ /* 0x000fc8000001ff00 */
[----:B------:R-:W-:-:S13]  /*02e0*/  ISETP.GT.U32.AND P0, PT, R7, R2, PT ;  /* 0x000000020700720c */ /* 0x000fda0003f04070 */
[----:B------:R-:W-:Y:S01]  /*02f0*/  @!P0 IMAD.IADD R2, R2, 0x1, -R7 ;  /* 0x0000000102028824 */ /* 0x000fe200078e0a07 */
[----:B------:R-:W-:-:S04]  /*0300*/  ISETP.NE.AND P0, PT, R9, RZ, PT ;  /* 0x000000ff0900720c */ /* 0x000fc80003f05270 */
[----:B------:R-:W-:-:S13]  /*0310*/  ISETP.GT.U32.AND P1, PT, R7, R2, PT ;  /* 0x000000020700720c */ /* 0x000fda0003f24070 */
[----:B------:R-:W-:-:S04]  /*0320*/  @!P1 IMAD.IADD R2, R2, 0x1, -R7 ;  /* 0x0000000102029824 */ /* 0x000fc800078e0a07 */
[----:B------:R-:W-:Y:S01]  /*0330*/  @!P2 IMAD.MOV R2, RZ, RZ, -R2 ;  /* 0x000000ffff02a224 */ /* 0x000fe200078e0a02 */
[----:B------:R-:W-:-:S04]  /*0340*/  @!P0 LOP3.LUT R2, RZ, R9, RZ, 0x33, !PT ;  /* 0x00000009ff028212 */ /* 0x000fc800078e33ff */
[----:B------:R-:W-:-:S05]  /*0350*/  IADD3 R9, PT, PT, R2, -R9, -R13 ;  /* 0x8000000902097210 */ /* 0x000fca0007ffe80d */
[----:B------:R-:W-:-:S07]  /*0360*/  VIADD R9, R9, 0x20 ;  /* 0x0000002009097836 */ /* 0x000fce0000000000 */
.L_x_15:
[----:B01----:R-:W0:Y:S02]  /*0370*/  LDC.64 R2, c[0x0][0x388] ;  /* 0x0000e200ff027b82 */ /* 0x003e240000000a00 */
[----:B0-----:R-:W-:-:S05]  /*0380*/  IMAD.WIDE R2, R0, 0x8, R2 ;  /* 0x0000000800027825 */ /* 0x001fca00078e0202 */
[----:B------:R-:W2:Y:S02]  /*0390*/  LDG.E.64 R6, desc[UR4][R2.64] ;  /* 0x0000000402067981 */ /* 0x000ea4000c1e1b00 */
[----:B--2--5:R-:W-:-:S05]  /*03a0*/  IADD3 R19, P0, PT, R6, -R4, RZ ;  /* 0x8000000406137210 */ /* 0x024fca0007f1e0ff */
[----:B------:R-:W-:Y:S01]  /*03b0*/  IMAD.X R4, R7, 0x1, ~R5, P0 ;  /* 0x0000000107047824 */ /* 0x000fe200000e0e05 */
[----:B------:R-:W-:-:S04]  /*03c0*/  IADD3 R6, P0, PT, RZ, -R19, RZ ;  /* 0x80000013ff067210 */ /* 0x000fc80007f1e0ff */
[--C-:B------:R-:W-:Y:S01]  /*03d0*/  SHF.R.U32.HI R17, RZ, 0x1c, R4.reuse ;  /* 0x0000001cff117819 */ /* 0x100fe20000011604 */
[----:B------:R-:W-:-:S03]  /*03e0*/  IMAD.X R5, RZ, RZ, ~R4, P0 ;  /* 0x000000ffff057224 */ /* 0x000fc600000e0e04 */
[----:B------:R-:W-:-:S04]  /*03f0*/  LOP3.LUT P0, R17, R17, 0x8, RZ, 0xc0, !PT ;  /* 0x0000000811117812 */ /* 0x000fc8000780c0ff */
[----:B------:R-:W-:Y:S02]  /*0400*/  SEL R4, R4, R5, !P0 ;  /* 0x0000000504047207 */ /* 0x000fe40004000000 */
[----:B------:R-:W-:Y:S02]  /*0410*/  SEL R19, R19, R6, !P0 ;  /* 0x0000000613137207 */ /* 0x000fe40004000000 */
[----:B------:R-:W-:-:S04]  /*0420*/  ISETP.NE.U32.AND P0, PT, R4, RZ, PT ;  /* 0x000000ff0400720c */ /* 0x000fc80003f05070 */
[----:B------:R-:W-:-:S06]  /*0430*/  SEL R5, R19, R4, !P0 ;  /* 0x0000000413057207 */ /* 0x000fcc0004000000 */
[----:B------:R-:W0:Y:S02]  /*0440*/  FLO.U32 R5, R5 ;  /* 0x0000000500057300 */ /* 0x000e2400000e0000 */
[C---:B0-----:R-:W-:Y:S02]  /*0450*/  IADD3 R6, PT, PT, -R5.reuse, 0x1f, RZ ;  /* 0x0000001f05067810 */ /* 0x041fe40007ffe1ff */
[----:B------:R-:W-:-:S03]  /*0460*/  IADD3 R7, PT, PT, -R5, 0x3f, RZ ;  /* 0x0000003f05077810 */ /* 0x000fc60007ffe1ff */
[----:B------:R-:W-:-:S05]  /*0470*/  @P0 IMAD.MOV R7, RZ, RZ, R6 ;  /* 0x000000ffff070224 */ /* 0x000fca00078e0206 */
[----:B------:R-:W-:-:S04]  /*0480*/  SHF.R.U32.HI R7, RZ, 0x3, R7 ;  /* 0x00000003ff077819 */ /* 0x000fc80000011607 */
[C---:B------:R-:W-:Y:S02]  /*0490*/  ISETP.NE.AND P0, PT, R7.reuse, 0x6, PT ;  /* 0x000000060700780c */ /* 0x040fe40003f05270 */
[----:B------:R-:W-:-:S04]  /*04a0*/  IADD3 R18, PT, PT, -R7, 0x8, RZ ;  /* 0x0000000807127810 */ /* 0x000fc80007ffe1ff */
[----:B------:R-:W-:-:S05]  /*04b0*/  SEL R18, R18, 0x3, P0 ;  /* 0x0000000312127807 */ /* 0x000fca0000000000 */
[----:B------:R-:W-:Y:S01]  /*04c0*/  STS [R11+0x40], R18 ;  /* 0x000040120b007388 */ /* 0x000fe20000000800 */
[----:B------:R0:W-:Y:S06]  /*04d0*/  MEMBAR.SC.CTA ;  /* 0x0000000000007992 */ /* 0x0001ec0000000000 */
[----:B0-----:R-:W-:Y:S04]  /*04e0*/  LDS R5, [R11+0x3c] ;  /* 0x00003c000b057984 */ /* 0x001fe80000000800 */
[----:B------:R-:W0:Y:S02]  /*04f0*/  LDS R6, [R11+0x40] ;  /* 0x000040000b067984 */ /* 0x000e240000000800 */
[----:B0-----:R-:W-:-:S05]  /*0500*/  IMAD.IADD R6, R5, 0x1, R6 ;  /* 0x0000000105067824 */ /* 0x001fca00078e0206 */
        /* <DEDUP_REMOVED lines=17> */
[----:B0-----:R-:W-:Y:S01]  /*0620*/  LDS R5, [R11] ;  /* 0x000000000b057984 */ /* 0x001fe20000000800 */
[----:B------:R-:W-:Y:S01]  /*0630*/  VIADD R0, R0, 0x20 ;  /* 0x0000002000007836 */ /* 0x000fe20000000000 */
[----:B------:R-:W-:Y:S01]  /*0640*/  ISETP.NE.AND P1, PT, R18, RZ, PT ;  /* 0x000000ff1200720c */ /* 0x000fe20003f25270 */
[----:B------:R-:W-:Y:S01]  /*0650*/  VIADD R16, R10, 0x10 ;  /* 0x000000100a107836 */ /* 0x000fe20000000000 */
[----:B------:R-:W0:Y:S02]  /*0660*/  LDS R6, [R11+0x40] ;  /* 0x000040000b067984 */ /* 0x000e240000000800 */
[----:B------:R-:W-:Y:S01]  /*0670*/  ISETP.GE.AND P0, PT, R0, R15, PT ;  /* 0x0000000f0000720c */ /* 0x000fe20003f06270 */
[----:B0-----:R-:W-:-:S05]  /*0680*/  IMAD.IADD R6, R5, 0x1, R6 ;  /* 0x0000000105067824 */ /* 0x001fca00078e0206 */
[----:B------:R0:W-:Y:S01]  /*0690*/  STS [R11+0x40], R6 ;  /* 0x000040060b007388 */ /* 0x0001e20000000800 */
[----:B------:R1:W-:Y:S06]  /*06a0*/  MEMBAR.SC.CTA ;  /* 0x0000000000007992 */ /* 0x0003ec0000000000 */
[----:B-1----:R-:W-:Y:S01]  /*06b0*/  BSSY.RECONVERGENT B0, `(.L_x_3) ;  /* 0x0000057000007945 */ /* 0x002fe20003800200 */
[----:B------:R-:W-:-:S03]  /*06c0*/  IMAD.MOV.U32 R20, RZ, RZ, R4 ;  /* 0x000000ffff147224 */ /* 0x000fc600078e0004 */
[----:B------:R-:W-:Y:S05]  /*06d0*/  @!P1 BRA `(.L_x_4) ;  /* 0x0000000400509947 */ /* 0x000fea0003800000 */
[----:B------:R-:W1:Y:S01]  /*06e0*/  LDS R5, [R11+0x3c] ;  /* 0x00003c000b057984 */ /* 0x000e620000000800 */
[----:B------:R-:W-:Y:S01]  /*06f0*/  BSSY.RECONVERGENT B2, `(.L_x_5) ;  /* 0x000002a000027945 */ /* 0x000fe20003800200 */
[----:B-1----:R-:W-:Y:S02]  /*0700*/  IMAD.IADD R21, R16, 0x1, R5 ;  /* 0x0000000110157824 */ /* 0x002fe400078e0205 */
[----:B------:R-:W-:Y:S02]  /*0710*/  IMAD.IADD R22, R5, 0x1, R10 ;  /* 0x0000000105167824 */ /* 0x000fe400078e020a */
[----:B------:R-:W-:-:S05]  /*0720*/  VIADD R4, R21, 0x1 ;  /* 0x0000000115047836 */ /* 0x000fca0000000000 */
[----:B------:R-:W-:-:S05]  /*0730*/  VIADDMNMX R4, R21, R18, R4, !PT ;  /* 0x0000001215047246 */ /* 0x000fca0007800104 */
[----:B------:R-:W-:-:S04]  /*0740*/  IMAD.IADD R4, R4, 0x1, -R22 ;  /* 0x0000000104047824 */ /* 0x000fc800078e0a16 */
[C---:B------:R-:W-:Y:S02]  /*0750*/  VIADD R5, R4.reuse, 0xffffffef ;  /* 0xffffffef04057836 */ /* 0x040fe40000000000 */
[----:B0-----:R-:W-:-:S03]  /*0760*/  VIADD R6, R4, 0xfffffff0 ;  /* 0xfffffff004067836 */ /* 0x001fc60000000000 */
[----:B------:R-:W-:Y:S02]  /*0770*/  ISETP.GE.U32.AND P1, PT, R5, 0x7, PT ;  /* 0x000000070500780c */ /* 0x000fe40003f26070 */
[----:B------:R-:W-:-:S11]  /*0780*/  LOP3.LUT R7, R6, 0x7, RZ, 0xc0, !PT ;  /* 0x0000000706077812 */ /* 0x000fd600078ec0ff */
[----:B------:R-:W-:Y:S05]  /*0790*/  @!P1 BRA `(.L_x_6) ;  /* 0x00000000007c9947 */ /* 0x000fea0003800000 */
[----:B------:R-:W-:Y:S01]  /*07a0*/  LOP3.LUT R4, R6, 0xfffffff8, RZ, 0xc0, !PT ;  /* 0xfffffff806047812 */ /* 0x000fe200078ec0ff */
[----:B------:R-:W-:Y:S04]  /*07b0*/  BSSY.RECONVERGENT B3, `(.L_x_7) ;  /* 0x000001a000037945 */ /* 0x000fe80003800200 */
[----:B------:R-:W-:-:S07]  /*07c0*/  IMAD.MOV R23, RZ, RZ, -R4 ;  /* 0x000000ffff177224 */ /* 0x000fce00078e0a04 */
.L_x_8:
[----:B------:R-:W0:Y:S01]  /*07d0*/  LDCU.64 UR6, c[0x0][0x390] ;  /* 0x00007200ff0677ac */ /* 0x000e220008000a00 */
[--C-:B------:R-:W-:Y:S01]  /*07e0*/  SHF.R.U64 R24, R19, 0x18, R20.reuse ;  /* 0x0000001813187819 */ /* 0x100fe20000001214 */
[----:B------:R-:W-:Y:S01]  /*07f0*/  VIADD R23, R23, 0x8 ;  /* 0x0000000817177836 */ /* 0x000fe20000000000 */
[C-C-:B------:R-:W-:Y:S01]  /*0800*/  SHF.R.U64 R28, R19.reuse, 0x8, R20.reuse ;  /* 0x00000008131c7819 */ /* 0x140fe20000001214 */
[----:B------:R-:W-:Y:S01]  /*0810*/  VIADD R22, R22, 0x8 ;  /* 0x0000000816167836 */ /* 0x000fe20000000000 */
[--C-:B------:R-:W-:Y:S02]  /*0820*/  SHF.R.U64 R26, R19, 0x10, R20.reuse ;  /* 0x00000010131a7819 */ /* 0x100fe40000001214 */
[--C-:B------:R-:W-:Y:S02]  /*0830*/  SHF.R.U32.HI R29, RZ, 0x8, R20.reuse ;  /* 0x00000008ff1d7819 */ /* 0x100fe40000011614 */
[--C-:B------:R-:W-:Y:S02]  /*0840*/  SHF.R.U32.HI R27, RZ, 0x10, R20.reuse ;  /* 0x00000010ff1b7819 */ /* 0x100fe40000011614 */
[----:B------:R-:W-:-:S02]  /*0850*/  SHF.R.U32.HI R25, RZ, 0x18, R20 ;  /* 0x00000018ff197819 */ /* 0x000fc40000011614 */
[----:B0-----:R-:W-:-:S04]  /*0860*/  IADD3 R4, P1, PT, R21, UR6, RZ ;  /* 0x0000000615047c10 */ /* 0x001fc8000ff3e0ff */
[C---:B------:R-:W-:Y:S01]  /*0870*/  LEA.HI.X.SX32 R5, R21.reuse, UR7, 0x1, P1 ;  /* 0x0000000715057c11 */ /* 0x040fe200088f0eff */
[----:B------:R-:W-:Y:S01]  /*0880*/  VIADD R21, R21, 0x8 ;  /* 0x0000000815157836 */ /* 0x000fe20000000000 */
[----:B------:R-:W-:-:S03]  /*0890*/  ISETP.NE.AND P1, PT, R23, RZ, PT ;  /* 0x000000ff1700720c */ /* 0x000fc60003f25270 */
[----:B------:R-:W-:Y:S04]  /*08a0*/  STG.E.U8 desc[UR4][R4.64+0x3], R24 ;  /* 0x0000031804007986 */ /* 0x000fe8000c101104 */
[----:B------:R-:W-:Y:S04]  /*08b0*/  STG.E.U8 desc[UR4][R4.64+0x1], R28 ;  /* 0x0000011c04007986 */ /* 0x000fe8000c101104 */
[----:B------:R-:W-:Y:S04]  /*08c0*/  STG.E.U8 desc[UR4][R4.64+0x2], R26 ;  /* 0x0000021a04007986 */ /* 0x000fe8000c101104 */
[----:B------:R-:W-:Y:S04]  /*08d0*/  STG.E.U8 desc[UR4][R4.64+0x5], R29 ;  /* 0x0000051d04007986 */ /* 0x000fe8000c101104 */
[----:B------:R-:W-:Y:S04]  /*08e0*/  STG.E.U8 desc[UR4][R4.64+0x6], R27 ;  /* 0x0000061b04007986 */ /* 0x000fe8000c101104 */
[----:B------:R-:W-:Y:S04]  /*08f0*/  STG.E.U8 desc[UR4][R4.64+0x7], R25 ;  /* 0x0000071904007986 */ /* 0x000fe8000c101104 */
[----:B------:R0:W-:Y:S04]  /*0900*/  STG.E.U8 desc[UR4][R4.64], R19 ;  /* 0x0000001304007986 */ /* 0x0001e8000c101104 */
[----:B------:R1:W-:Y:S01]  /*0910*/  STG.E.U8 desc[UR4][R4.64+0x4], R20 ;  /* 0x0000041404007986 */ /* 0x0003e2000c101104 */
[----:B0-----:R-:W-:-:S02]  /*0920*/  IMAD.MOV.U32 R19, RZ, RZ, RZ ;  /* 0x000000ffff137224 */ /* 0x001fc400078e00ff */
[----:B-1----:R-:W-:Y:S01]  /*0930*/  IMAD.MOV.U32 R20, RZ, RZ, RZ ;  /* 0x000000ffff147224 */ /* 0x002fe200078e00ff */
[----:B------:R-:W-:Y:S06]  /*0940*/  @P1 BRA `(.L_x_8) ;  /* 0xfffffffc00a01947 */ /* 0x000fec000383ffff */
[----:B------:R-:W-:Y:S05]  /*0950*/  BSYNC.RECONVERGENT B3 ;  /* 0x0000000000037941 */ /* 0x000fea0003800200 */
.L_x_7:
[----:B------:R-:W-:Y:S02]  /*0960*/  VIADD R21, R22, 0x10 ;  /* 0x0000001016157836 */ /* 0x000fe40000000000 */
[----:B------:R-:W-:Y:S02]  /*0970*/  IMAD.MOV.U32 R19, RZ, RZ, RZ ;  /* 0x000000ffff137224 */ /* 0x000fe400078e00ff */
[----:B------:R-:W-:-:S07]  /*0980*/  IMAD.MOV.U32 R20, RZ, RZ, RZ ;  /* 0x000000ffff147224 */ /* 0x000fce00078e00ff */
.L_x_6:
[----:B------:R-:W-:Y:S05]  /*0990*/  BSYNC.RECONVERGENT B2 ;  /* 0x0000000000027941 */ /* 0x000fea0003800200 */
.L_x_5:
[----:B------:R-:W-:-:S13]  /*09a0*/  ISETP.NE.AND P1, PT, R7, RZ, PT ;  /* 0x000000ff0700720c */ /* 0x000fda0003f25270 */
[----:B------:R-:W-:Y:S05]  /*09b0*/  @!P1 BRA `(.L_x_4) ;  /* 0x0000000000989947 */ /* 0x000fea0003800000 */
[----:B------:R-:W-:Y:S01]  /*09c0*/  ISETP.GE.U32.AND P2, PT, R7, 0x4, PT ;  /* 0x000000040700780c */ /* 0x000fe20003f46070 */
[----:B------:R-:W-:Y:S01]  /*09d0*/  BSSY.RECONVERGENT B2, `(.L_x_9) ;  /* 0x0000011000027945 */ /* 0x000fe20003800200 */
[----:B------:R-:W-:-:S04]  /*09e0*/  LOP3.LUT R22, R6, 0x3, RZ, 0xc0, !PT ;  /* 0x0000000306167812 */ /* 0x000fc800078ec0ff */
[----:B------:R-:W-:-:S07]  /*09f0*/  ISETP.NE.AND P1, PT, R22, RZ, PT ;  /* 0x000000ff1600720c */ /* 0x000fce0003f25270 */
[----:B------:R-:W-:Y:S06]  /*0a00*/  @!P2 BRA `(.L_x_10) ;  /* 0x000000000034a947 */ /* 0x000fec0003800000 */
[----:B------:R-:W0:Y:S01]  /*0a10*/  LDCU.64 UR6, c[0x0][0x390] ;  /* 0x00007200ff0677ac */ /* 0x000e220008000a00 */
[C-C-:B------:R-:W-:Y:S02]  /*0a20*/  SHF.R.U64 R25, R19.reuse, 0x8, R20.reuse ;  /* 0x0000000813197819 */ /* 0x140fe40000001214 */
[C-C-:B------:R-:W-:Y:S02]  /*0a30*/  SHF.R.U64 R23, R19.reuse, 0x10, R20.reuse ;  /* 0x0000001013177819 */ /* 0x140fe40000001214 */
[----:B------:R-:W-:Y:S02]  /*0a40*/  SHF.R.U64 R7, R19, 0x18, R20 ;  /* 0x0000001813077819 */ /* 0x000fe40000001214 */
[----:B0-----:R-:W-:-:S04]  /*0a50*/  IADD3 R4, P2, PT, R21, UR6, RZ ;  /* 0x0000000615047c10 */ /* 0x001fc8000ff5e0ff */
[C---:B------:R-:W-:Y:S01]  /*0a60*/  LEA.HI.X.SX32 R5, R21.reuse, UR7, 0x1, P2 ;  /* 0x0000000715057c11 */ /* 0x040fe200090f0eff */
[----:B------:R-:W-:-:S04]  /*0a70*/  VIADD R21, R21, 0x4 ;  /* 0x0000000415157836 */ /* 0x000fc80000000000 */
[----:B------:R-:W-:Y:S04]  /*0a80*/  STG.E.U8 desc[UR4][R4.64+0x1], R25 ;  /* 0x0000011904007986 */ /* 0x000fe8000c101104 */
[----:B------:R-:W-:Y:S04]  /*0a90*/  STG.E.U8 desc[UR4][R4.64+0x2], R23 ;  /* 0x0000021704007986 */ /* 0x000fe8000c101104 */
[----:B------:R-:W-:Y:S04]  /*0aa0*/  STG.E.U8 desc[UR4][R4.64+0x3], R7 ;  /* 0x0000030704007986 */ /* 0x000fe8000c101104 */
[----:B------:R0:W-:Y:S02]  /*0ab0*/  STG.E.U8 desc[UR4][R4.64], R19 ;  /* 0x0000001304007986 */ /* 0x0001e4000c101104 */
[----:B0-----:R-:W-:-:S02]  /*0ac0*/  IMAD.MOV.U32 R19, RZ, RZ, R20 ;  /* 0x000000ffff137224 */ /* 0x001fc400078e0014 */
[----:B------:R-:W-:-:S07]  /*0ad0*/  IMAD.MOV.U32 R20, RZ, RZ, RZ ;  /* 0x000000ffff147224 */ /* 0x000fce00078e00ff */
.L_x_10:
[----:B------:R-:W-:Y:S05]  /*0ae0*/  BSYNC.RECONVERGENT B2 ;  /* 0x0000000000027941 */ /* 0x000fea0003800200 */
.L_x_9:
[----:B------:R-:W-:Y:S05]  /*0af0*/  @!P1 BRA `(.L_x_4) ;  /* 0x0000000000489947 */ /* 0x000fea0003800000 */
[----:B------:R-:W-:Y:S01]  /*0b00*/  LOP3.LUT R6, R6, 0x1, RZ, 0xc0, !PT ;  /* 0x0000000106067812 */ /* 0x000fe200078ec0ff */
[----:B------:R-:W-:Y:S01]  /*0b10*/  BSSY.RECONVERGENT B2, `(.L_x_11) ;  /* 0x000000d000027945 */ /* 0x000fe20003800200 */
[----:B------:R-:W-:Y:S02]  /*0b20*/  ISETP.NE.AND P2, PT, R22, 0x1, PT ;  /* 0x000000011600780c */ /* 0x000fe40003f45270 */
[----:B------:R-:W-:-:S13]  /*0b30*/  ISETP.NE.U32.AND P1, PT, R6, 0x1, PT ;  /* 0x000000010600780c */ /* 0x000fda0003f25070 */
[----:B------:R-:W0:Y:S01]  /*0b40*/  @!P1 LDC.64 R4, c[0x0][0x390] ;  /* 0x0000e400ff049b82 */ /* 0x000e220000000a00 */
[----:B------:R-:W-:Y:S05]  /*0b50*/  @!P2 BRA `(.L_x_12) ;  /* 0x000000000020a947 */ /* 0x000fea0003800000 */
[----:B------:R-:W1:Y:S01]  /*0b60*/  LDCU.64 UR6, c[0x0][0x390] ;  /* 0x00007200ff0677ac */ /* 0x000e620008000a00 */
[----:B------:R-:W-:Y:S02]  /*0b70*/  SHF.R.U64 R23, R19, 0x8, R20 ;  /* 0x0000000813177819 */ /* 0x000fe40000001214 */
[----:B-1----:R-:W-:-:S04]  /*0b80*/  IADD3 R6, P2, PT, R21, UR6, RZ ;  /* 0x0000000615067c10 */ /* 0x002fc8000ff5e0ff */
[C---:B------:R-:W-:Y:S01]  /*0b90*/  LEA.HI.X.SX32 R7, R21.reuse, UR7, 0x1, P2 ;  /* 0x0000000715077c11 */ /* 0x040fe200090f0eff */
[----:B------:R-:W-:-:S04]  /*0ba0*/  VIADD R21, R21, 0x2 ;  /* 0x0000000215157836 */ /* 0x000fc80000000000 */
[----:B------:R-:W-:Y:S04]  /*0bb0*/  STG.E.U8 desc[UR4][R6.64+0x1], R23 ;  /* 0x0000011706007986 */ /* 0x000fe8000c101104 */
[----:B------:R1:W-:Y:S02]  /*0bc0*/  STG.E.U8 desc[UR4][R6.64], R19 ;  /* 0x0000001306007986 */ /* 0x0003e4000c101104 */
[----:B-1----:R-:W-:-:S07]  /*0bd0*/  SHF.R.U64 R19, R19, 0x10, R20 ;  /* 0x0000001013137819 */ /* 0x002fce0000001214 */
.L_x_12:
[----:B------:R-:W-:Y:S05]  /*0be0*/  BSYNC.RECONVERGENT B2 ;  /* 0x0000000000027941 */ /* 0x000fea0003800200 */
.L_x_11:
[----:B0-----:R-:W-:-:S04]  /*0bf0*/  @!P1 IADD3 R4, P2, PT, R21, R4, RZ ;  /* 0x0000000415049210 */ /* 0x001fc80007f5e0ff */
[----:B------:R-:W-:-:S05]  /*0c00*/  @!P1 LEA.HI.X.SX32 R5, R21, R5, 0x1, P2 ;  /* 0x0000000515059211 */ /* 0x000fca00010f0eff */
[----:B------:R1:W-:Y:S04]  /*0c10*/  @!P1 STG.E.U8 desc[UR4][R4.64], R19 ;  /* 0x0000001304009986 */ /* 0x0003e8000c101104 */
.L_x_4:
[----:B------:R-:W-:Y:S05]  /*0c20*/  BSYNC.RECONVERGENT B0 ;  /* 0x0000000000007941 */ /* 0x000fea0003800200 */
.L_x_3:
[C---:B------:R-:W-:Y:S01]  /*0c30*/  ISETP.GT.U32.AND P1, PT, R18.reuse, 0x2, PT ;  /* 0x000000021200780c */ /* 0x040fe20003f24070 */
[----:B-1----:R-:W-:Y:S01]  /*0c40*/  VIADD R4, R18, 0xffffffff ;  /* 0xffffffff12047836 */ /* 0x002fe20000000000 */
[----:B------:R1:W2:Y:S11]  /*0c50*/  LDS R7, [R8+0xbc] ;  /* 0x0000bc0008077984 */ /* 0x0002b60000000800 */
[----:B------:R-:W-:Y:S01]  /*0c60*/  @!P1 IMAD.MOV R4, RZ, RZ, R18 ;  /* 0x000000ffff049224 */ /* 0x000fe200078e0212 */
[----:B------:R-:W-:-:S04]  /*0c70*/  LOP3.LUT P1, RZ, R14, 0x1, RZ, 0xc0, !PT ;  /* 0x000000010eff7812 */ /* 0x000fc8000782c0ff */
[----:B------:R-:W-:-:S05]  /*0c80*/  LOP3.LUT R18, R4, R17, RZ, 0xfc, !PT ;  /* 0x0000001104127212 */ /* 0x000fca00078efcff */
[----:B------:R1:W-:Y:S01]  /*0c90*/  STS [R11+0x40], R18 ;  /* 0x000040120b007388 */ /* 0x0003e20000000800 */
[----:B------:R3:W-:Y:S06]  /*0ca0*/  MEMBAR.SC.CTA ;  /* 0x0000000000007992 */ /* 0x0007ec0000000000 */
[----:B---3--:R-:W-:Y:S04]  /*0cb0*/  BSSY.RECONVERGENT B0, `(.L_x_13) ;  /* 0x000000a000007945 */ /* 0x008fe80003800200 */
[----:B-1----:R-:W-:Y:S05]  /*0cc0*/  @!P1 BRA `(.L_x_14) ;  /* 0x0000000000209947 */ /* 0x002fea0003800000 */
[----:B0-----:R-:W0:Y:S01]  /*0cd0*/  LDS R6, [R11+0x3c] ;  /* 0x00003c000b067984 */ /* 0x001e220000000800 */
[----:B------:R-:W1:Y:S01]  /*0ce0*/  LDCU.64 UR6, c[0x0][0x390] ;  /* 0x00007200ff0677ac */ /* 0x000e620008000a00 */
[----:B------:R-:W-:Y:S01]  /*0cf0*/  LEA.HI R10, R13, R10, RZ, 0x1f ;  /* 0x0000000a0d0a7211 */ /* 0x000fe200078ff8ff */
[----:B------:R-:W-:-:S03]  /*0d00*/  IMAD.SHL.U32 R17, R18, 0x10, RZ ;  /* 0x0000001012117824 */ /* 0x000fc600078e00ff */
[----:B-1----:R-:W-:-:S04]  /*0d10*/  IADD3 R4, P1, PT, R10, UR6, RZ ;  /* 0x000000060a047c10 */ /* 0x002fc8000ff3e0ff */
[----:B------:R-:W-:Y:S02]  /*0d20*/  LEA.HI.X.SX32 R5, R10, UR7, 0x1, P1 ;  /* 0x000000070a057c11 */ /* 0x000fe400088f0eff */
[----:B0-----:R-:W-:-:S05]  /*0d30*/  LOP3.LUT R17, R6, R17, RZ, 0xfc, !PT ;  /* 0x0000001106117212 */ /* 0x001fca00078efcff */
[----:B------:R1:W-:Y:S02]  /*0d40*/  STG.E.U8 desc[UR4][R4.64], R17 ;  /* 0x0000001104007986 */ /* 0x0003e4000c101104 */
.L_x_14:
[----:B------:R-:W-:Y:S05]  /*0d50*/  BSYNC.RECONVERGENT B0 ;  /* 0x0000000000007941 */ /* 0x000fea0003800200 */
.L_x_13:
[----:B------:R-:W-:-:S05]  /*0d60*/  IMAD.WIDE R2, R9, 0x8, R2 ;  /* 0x0000000809027825 */ /* 0x000fca00078e0202 */
[----:B-1----:R1:W5:Y:S01]  /*0d70*/  LDG.E.64 R4, desc[UR4][R2.64] ;  /* 0x0000000402047981 */ /* 0x002362000c1e1b00 */
[----:B--2---:R-:W-:Y:S01]  /*0d80*/  IMAD.IADD R10, R16, 0x1, R7 ;  /* 0x00000001100a7824 */ /* 0x004fe200078e0207 */
[----:B------:R-:W-:Y:S06]  /*0d90*/  @!P0 BRA `(.L_x_15) ;  /* 0xfffffff400748947 */ /* 0x000fec000383ffff */
.L_x_2:
[----:B------:R-:W-:Y:S05]  /*0da0*/  BSYNC.RECONVERGENT B1 ;  /* 0x0000000000017941 */ /* 0x000fea0003800200 */
.L_x_1:
[----:B------:R-:W-:-:S13]  /*0db0*/  ISETP.NE.AND P0, PT, R13, 0x1f, PT ;  /* 0x0000001f0d00780c */ /* 0x000fda0003f05270 */
[----:B------:R-:W-:Y:S05]  /*0dc0*/  @P0 EXIT ;  /* 0x000000000000094d */ /* 0x000fea0003800000 */
[----:B-1----:R-:W1:Y:S02]  /*0dd0*/  LDC.64 R2, c[0x0][0x3a0] ;  /* 0x0000e800ff027b82 */ /* 0x002e640000000a00 */
[----:B-1----:R-:W-:-:S05]  /*0de0*/  IMAD.WIDE.U32 R12, R12, 0x4, R2 ;  /* 0x000000040c0c7825 */ /* 0x002fca00078e0002 */
[----:B------:R-:W-:Y:S01]  /*0df0*/  STG.E desc[UR4][R12.64], R10 ;  /* 0x0000000a0c007986 */ /* 0x000fe2000c101904 */
[----:B------:R-:W-:Y:S05]  /*0e00*/  EXIT ;  /* 0x000000000000794d */ /* 0x000fea0003800000 */
.L_x_16:
        /* <DEDUP_REMOVED lines=15> */
.L_x_18:


//--------------------- .nv.shared.reserved.0     --------------------------
	.section	.nv.shared.reserved.0,"aw",@nobits
	.weak		__nv_reservedSMEM_offset_0_alias
	.size		__nv_reservedSMEM_offset_0_alias, 0, 64
	.other		__nv_reservedSMEM_offset_0_alias,@"STO_CUDA_RESERVED_SHARED STV_DEFAULT"
__nv_reservedSMEM_offset_0_alias:
	.zero		0
	.zero		64


//--------------------- .nv.shared._Z17CompressionKerneliPyPhPiS1_ --------------------------
	.section	.nv.shared._Z17CompressionKerneliPyPhPiS1_,"aw",@nobits
	.sectionflags	@""
	.align	4
.nv.shared._Z17CompressionKerneliPyPhPiS1_:
	.zero		7168


//--------------------- .nv.constant0._Z19DecompressionKerneliPhPiPy --------------------------
	.section	.nv.constant0._Z19DecompressionKerneliPhPiPy,"a",@progbits
	.sectionflags	@""
	.align	4
.nv.constant0._Z19DecompressionKerneliPhPiPy:
	.zero		928


//--------------------- .nv.constant0._Z17CompressionKerneliPyPhPiS1_ --------------------------
	.section	.nv.constant0._Z17CompressionKerneliPyPhPiS1_,"a",@progbits
	.sectionflags	@""
	.align	4
.nv.constant0._Z17CompressionKerneliPyPhPiS1_:
	.zero		936


//--------------------- SYMBOLS --------------------------

	.type		.nv.reservedSmem.offset0,@object
	.size		.nv.reservedSmem.offset0,0x4
	.type		.nv.reservedSmem.cap,@object
	.size		.nv.reservedSmem.cap,0x4
